	.headerflags	@"EF_CUDA_TEXMODE_UNIFIED EF_CUDA_64BIT_ADDRESS EF_CUDA_ACCELERATORS EF_CUDA_SM90 EF_CUDA_VIRTUAL_SM(EF_CUDA_SM90)"
	.elftype	@"ET_EXEC"


//--------------------- .nv.info                  --------------------------
	.section	.nv.info,"",@"SHT_CUDA_INFO"
	.align	4


	//----- nvinfo : EIATTR_REGCOUNT
	.align		4
        /*0000*/ 	.byte	0x04, 0x2f
        /*0002*/ 	.short	(.L_3 - .L_2)
	.align		4
.L_2:
        /*0004*/ 	.word	index@(triton_poi_fused__native_batch_norm_legit_no_training_relu_45)
        /*0008*/ 	.word	0x00000016


	//----- nvinfo : EIATTR_MIN_STACK_SIZE
	.align		4
.L_3:
        /*000c*/ 	.byte	0x04, 0x12
        /*000e*/ 	.short	(.L_5 - .L_4)
	.align		4
.L_4:
        /*0010*/ 	.word	index@(triton_poi_fused__native_batch_norm_legit_no_training_relu_45)
        /*0014*/ 	.word	0x00000000


	//----- nvinfo : EIATTR_FRAME_SIZE
	.align		4
.L_5:
        /*0018*/ 	.byte	0x04, 0x11
        /*001a*/ 	.short	(.L_7 - .L_6)
	.align		4
.L_6:
        /*001c*/ 	.word	index@(triton_poi_fused__native_batch_norm_legit_no_training_relu_45)
        /*0020*/ 	.word	0x00000000


	//----- nvinfo : EIATTR_MIN_STACK_SIZE
	.align		4
.L_7:
        /*0024*/ 	.byte	0x04, 0x12
        /*0026*/ 	.short	(.L_9 - .L_8)
	.align		4
.L_8:
        /*0028*/ 	.word	index@(triton_poi_fused__native_batch_norm_legit_no_training_relu_45)
        /*002c*/ 	.word	0x00000000
.L_9:


//--------------------- .nv.info.triton_poi_fused__native_batch_norm_legit_no_training_relu_45 --------------------------
	.section	.nv.info.triton_poi_fused__native_batch_norm_legit_no_training_relu_45,"",@"SHT_CUDA_INFO"
	.sectionflags	@""
	.align	4


	//----- nvinfo : EIATTR_CUDA_API_VERSION
	.align		4
        /*0000*/ 	.byte	0x04, 0x37
        /*0002*/ 	.short	(.L_11 - .L_10)
.L_10:
        /*0004*/ 	.word	0x0000007c


	//----- nvinfo : EIATTR_KPARAM_INFO
	.align		4
.L_11:
        /*0008*/ 	.byte	0x04, 0x17
        /*000a*/ 	.short	(.L_13 - .L_12)
.L_12:
        /*000c*/ 	.word	0x00000000
        /*0010*/ 	.short	0x0006
        /*0012*/ 	.short	0x0030
        /*0014*/ 	.byte	0x00, 0xf0, 0x11, 0x00


	//----- nvinfo : EIATTR_KPARAM_INFO
	.align		4
.L_13:
        /*0018*/ 	.byte	0x04, 0x17
        /*001a*/ 	.short	(.L_15 - .L_14)
.L_14:
        /*001c*/ 	.word	0x00000000
        /*0020*/ 	.short	0x0005
        /*0022*/ 	.short	0x0028
        /*0024*/ 	.byte	0x00, 0xf4, 0x21, 0x00


	//----- nvinfo : EIATTR_KPARAM_INFO
	.align		4
.L_15:
        /*0028*/ 	.byte	0x04, 0x17
        /*002a*/ 	.short	(.L_17 - .L_16)
.L_16:
        /*002c*/ 	.word	0x00000000
        /*0030*/ 	.short	0x0004
        /*0032*/ 	.short	0x0020
        /*0034*/ 	.byte	0x00, 0xf4, 0x21, 0x00


	//----- nvinfo : EIATTR_KPARAM_INFO
	.align		4
.L_17:
        /*0038*/ 	.byte	0x04, 0x17
        /*003a*/ 	.short	(.L_19 - .L_18)
.L_18:
        /*003c*/ 	.word	0x00000000
        /*0040*/ 	.short	0x0003
        /*0042*/ 	.short	0x0018
        /*0044*/ 	.byte	0x00, 0xf4, 0x21, 0x00


	//----- nvinfo : EIATTR_KPARAM_INFO
	.align		4
.L_19:
        /*0048*/ 	.byte	0x04, 0x17
        /*004a*/ 	.short	(.L_21 - .L_20)
.L_20:
        /*004c*/ 	.word	0x00000000
        /*0050*/ 	.short	0x0002
        /*0052*/ 	.short	0x0010
        /*0054*/ 	.byte	0x00, 0xf4, 0x21, 0x00


	//----- nvinfo : EIATTR_KPARAM_INFO
	.align		4
.L_21:
        /*0058*/ 	.byte	0x04, 0x17
        /*005a*/ 	.short	(.L_23 - .L_22)
.L_22:
        /*005c*/ 	.word	0x00000000
        /*0060*/ 	.short	0x0001
        /*0062*/ 	.short	0x0008
        /*0064*/ 	.byte	0x00, 0xf4, 0x21, 0x00


	//----- nvinfo : EIATTR_KPARAM_INFO
	.align		4
.L_23:
        /*0068*/ 	.byte	0x04, 0x17
        /*006a*/ 	.short	(.L_25 - .L_24)
.L_24:
        /*006c*/ 	.word	0x00000000
        /*0070*/ 	.short	0x0000
        /*0072*/ 	.short	0x0000
        /*0074*/ 	.byte	0x00, 0xf4, 0x21, 0x00


	//----- nvinfo : EIATTR_SPARSE_MMA_MASK
	.align		4
.L_25:
        /*0078*/ 	.byte	0x03, 0x50
        /*007a*/ 	.short	0x0000


	//----- nvinfo : EIATTR_MAXREG_COUNT
	.align		4
        /*007c*/ 	.byte	0x03, 0x1b
        /*007e*/ 	.short	0x00ff


	//----- nvinfo : EIATTR_EXIT_INSTR_OFFSETS
	.align		4
        /*0080*/ 	.byte	0x04, 0x1c
        /*0082*/ 	.short	(.L_27 - .L_26)


	//   ....[0]....
.L_26:
        /*0084*/ 	.word	0x00000490


	//   ....[1]....
        /*0088*/ 	.word	0x000004b0


	//----- nvinfo : EIATTR_REQNTID
	.align		4
.L_27:
        /*008c*/ 	.byte	0x04, 0x10
        /*008e*/ 	.short	(.L_29 - .L_28)
.L_28:
        /*0090*/ 	.word	0x00000080
        /*0094*/ 	.word	0x00000001
        /*0098*/ 	.word	0x00000001


	//----- nvinfo : EIATTR_CBANK_PARAM_SIZE
	.align		4
.L_29:
        /*009c*/ 	.byte	0x03, 0x19
        /*009e*/ 	.short	0x0034


	//----- nvinfo : EIATTR_PARAM_CBANK
	.align		4
        /*00a0*/ 	.byte	0x04, 0x0a
        /*00a2*/ 	.short	(.L_31 - .L_30)
	.align		4
.L_30:
        /*00a4*/ 	.word	index@(.nv.constant0.triton_poi_fused__native_batch_norm_legit_no_training_relu_45)
        /*00a8*/ 	.short	0x0210
        /*00aa*/ 	.short	0x0034


	//----- nvinfo : EIATTR_SW_WAR
	.align		4
.L_31:
        /*00ac*/ 	.byte	0x04, 0x36
        /*00ae*/ 	.short	(.L_33 - .L_32)
.L_32:
        /*00b0*/ 	.word	0x00000008
.L_33:


//--------------------- .nv.callgraph             --------------------------
	.section	.nv.callgraph,"",@"SHT_CUDA_CALLGRAPH"
	.align	4
	.sectionentsize	8
	.align		4
        /*0000*/ 	.word	0x00000000
	.align		4
        /*0004*/ 	.word	0xffffffff
	.align		4
        /*0008*/ 	.word	0x00000000
	.align		4
        /*000c*/ 	.word	0xfffffffe
	.align		4
        /*0010*/ 	.word	0x00000000
	.align		4
        /*0014*/ 	.word	0xfffffffd
	.align		4
        /*0018*/ 	.word	0x00000000
	.align		4
        /*001c*/ 	.word	0xfffffffc


//--------------------- .nv.constant4             --------------------------
	.section	.nv.constant4,"a",@progbits
	.align	8
	.align		8
.nv.constant4:
        /*0000*/ 	.dword	_$_str
	.align		8
        /*0008*/ 	.dword	_$_str_$_2


//--------------------- .text.triton_poi_fused__native_batch_norm_legit_no_training_relu_45 --------------------------
	.section	.text.triton_poi_fused__native_batch_norm_legit_no_training_relu_45,"ax",@progbits
	.align	128
        .global         triton_poi_fused__native_batch_norm_legit_no_training_relu_45
        .type           triton_poi_fused__native_batch_norm_legit_no_training_relu_45,@function
        .size           triton_poi_fused__native_batch_norm_legit_no_training_relu_45,(.L_x_1 - triton_poi_fused__native_batch_norm_legit_no_training_relu_45)
        .other          triton_poi_fused__native_batch_norm_legit_no_training_relu_45,@"STO_CUDA_ENTRY STV_DEFAULT"
triton_poi_fused__native_batch_norm_legit_no_training_relu_45:
.text.triton_poi_fused__native_batch_norm_legit_no_training_relu_45:
[----:B------:R-:W0:Y:S01]  /*0000*/  LDC R1, c[0x0][0x28] ;  /* 0x00000a00ff017b82 */ /* 0x000e220000000800 */
[----:B------:R-:W1:Y:S07]  /*0010*/  S2R R0, SR_TID.X ;  /* 0x0000000000007919 */ /* 0x000e6e0000002100 */
[----:B------:R-:W2:Y:S01]  /*0020*/  LDC.64 R8, c[0x0][0x220] ;  /* 0x00008800ff087b82 */ /* 0x000ea20000000a00 */
[----:B------:R-:W-:Y:S01]  /*0030*/  ULDC.64 UR4, c[0x0][0x208] ;  /* 0x0000820000047ab9 */ /* 0x000fe20000000a00 */
[----:B------:R-:W3:Y:S06]  /*0040*/  S2R R5, SR_CTAID.X ;  /* 0x0000000000057919 */ /* 0x000eec0000002500 */
[----:B------:R-:W4:Y:S08]  /*0050*/  LDC.64 R14, c[0x0][0x218] ;  /* 0x00008600ff0e7b82 */ /* 0x000f300000000a00 */
[----:B------:R-:W5:Y:S08]  /*0060*/  LDC.64 R12, c[0x0][0x210] ;  /* 0x00008400ff0c7b82 */ /* 0x000f700000000a00 */
[----:B------:R-:W4:Y:S01]  /*0070*/  LDC.64 R16, c[0x0][0x228] ;  /* 0x00008a00ff107b82 */ /* 0x000f220000000a00 */
[----:B-1----:R-:W-:-:S07]  /*0080*/  SHF.L.U32 R0, R0, 0x1, RZ ;  /* 0x0000000100007819 */ /* 0x002fce00000006ff */
[----:B------:R-:W1:Y:S01]  /*0090*/  LDC.64 R18, c[0x0][0x230] ;  /* 0x00008c00ff127b82 */ /* 0x000e620000000a00 */
[----:B---3--:R-:W-:Y:S02]  /*00a0*/  SHF.R.S32.HI R3, RZ, 0x17, R5 ;  /* 0x00000017ff037819 */ /* 0x008fe40000011405 */
[----:B------:R-:W-:Y:S02]  /*00b0*/  LOP3.LUT R0, R0, 0xfe, RZ, 0xc0, !PT ;  /* 0x000000fe00007812 */ /* 0x000fe400078ec0ff */
[----:B------:R-:W-:Y:S02]  /*00c0*/  SGXT R3, R3, 0x1 ;  /* 0x000000010303781a */ /* 0x000fe40000000200 */
[----:B------:R-:W-:-:S04]  /*00d0*/  LEA R0, R5, R0, 0x8 ;  /* 0x0000000005007211 */ /* 0x000fc800078e40ff */
[----:B------:R-:W-:Y:S02]  /*00e0*/  LEA.HI R3, R3, R0, RZ, 0x4 ;  /* 0x0000000003037211 */ /* 0x000fe400078f20ff */
[----:B------:R-:W-:Y:S02]  /*00f0*/  ISETP.GE.AND P0, PT, R0, 0x9800, PT ;  /* 0x000098000000780c */ /* 0x000fe40003f06270 */
[----:B------:R-:W-:-:S05]  /*0100*/  SHF.R.S32.HI R3, RZ, 0x4, R3 ;  /* 0x00000004ff037819 */ /* 0x000fca0000011403 */
[----:B------:R-:W-:-:S05]  /*0110*/  IMAD.HI R2, R3, 0x6bca1af3, RZ ;  /* 0x6bca1af303027827 */ /* 0x000fca00078e02ff */
[----:B------:R-:W-:-:S04]  /*0120*/  SHF.R.U32.HI R5, RZ, 0x1f, R2 ;  /* 0x0000001fff057819 */ /* 0x000fc80000011602 */
[----:B------:R-:W-:Y:S02]  /*0130*/  LEA.HI.SX32 R2, R2, R5, 0x18 ;  /* 0x0000000502027211 */ /* 0x000fe400078fc2ff */
[----:B------:R-:W-:-:S03]  /*0140*/  CS2R R4, SRZ ;  /* 0x0000000000047805 */ /* 0x000fc6000001ff00 */
[----:B------:R-:W-:-:S04]  /*0150*/  IMAD R11, R2, -0x260, R3 ;  /* 0xfffffda0020b7824 */ /* 0x000fc800078e0203 */
[----:B--2---:R-:W-:-:S05]  /*0160*/  IMAD.WIDE R8, R11, 0x4, R8 ;  /* 0x000000040b087825 */ /* 0x004fca00078e0208 */
[----:B------:R-:W2:Y:S04]  /*0170*/  @!P0 LDG.E.EL R4, desc[UR4][R8.64] ;  /* 0x0000000408048981 */ /* 0x000ea8000c2e1900 */
[----:B------:R3:W2:Y:S01]  /*0180*/  @!P0 LDG.E.EL R5, desc[UR4][R8.64] ;  /* 0x0000000408058981 */ /* 0x0006a2000c2e1900 */
[----:B------:R-:W-:Y:S02]  /*0190*/  CS2R R6, SRZ ;  /* 0x0000000000067805 */ /* 0x000fe4000001ff00 */
[----:B------:R-:W-:Y:S01]  /*01a0*/  CS2R R2, SRZ ;  /* 0x0000000000027805 */ /* 0x000fe2000001ff00 */
[----:B----4-:R-:W-:-:S04]  /*01b0*/  IMAD.WIDE R14, R11, 0x4, R14 ;  /* 0x000000040b0e7825 */ /* 0x010fc800078e020e */
[----:B-----5:R-:W-:Y:S01]  /*01c0*/  IMAD.WIDE R12, R0, 0x4, R12 ;  /* 0x00000004000c7825 */ /* 0x020fe200078e020c */
[----:B------:R-:W4:Y:S01]  /*01d0*/  @!P0 LDG.E.EL R7, desc[UR4][R14.64] ;  /* 0x000000040e078981 */ /* 0x000f22000c2e1900 */
[----:B---3--:R-:W-:Y:S02]  /*01e0*/  CS2R R8, SRZ ;  /* 0x0000000000087805 */ /* 0x008fe4000001ff00 */
[C---:B0-----:R-:W-:Y:S01]  /*01f0*/  IMAD.WIDE R16, R11.reuse, 0x4, R16 ;  /* 0x000000040b107825 */ /* 0x041fe200078e0210 */
[----:B------:R0:W3:Y:S03]  /*0200*/  @!P0 LDG.E.EL R6, desc[UR4][R14.64] ;  /* 0x000000040e068981 */ /* 0x0000e6000c2e1900 */
[----:B-1----:R-:W-:Y:S01]  /*0210*/  IMAD.WIDE R18, R11, 0x4, R18 ;  /* 0x000000040b127825 */ /* 0x002fe200078e0212 */
[----:B------:R1:W4:Y:S01]  /*0220*/  @!P0 LDG.E.64 R2, desc[UR4][R12.64] ;  /* 0x000000040c028981 */ /* 0x000322000c1e1b00 */
[----:B------:R-:W-:-:S03]  /*0230*/  CS2R R10, SRZ ;  /* 0x00000000000a7805 */ /* 0x000fc6000001ff00 */
[----:B------:R-:W5:Y:S04]  /*0240*/  @!P0 LDG.E.EL R9, desc[UR4][R18.64] ;  /* 0x0000000412098981 */ /* 0x000f68000c2e1900 */
[----:B------:R-:W5:Y:S04]  /*0250*/  @!P0 LDG.E.EL R10, desc[UR4][R16.64] ;  /* 0x00000004100a8981 */ /* 0x000f68000c2e1900 */
[----:B------:R-:W3:Y:S04]  /*0260*/  @!P0 LDG.E.EL R11, desc[UR4][R16.64] ;  /* 0x00000004100b8981 */ /* 0x000ee8000c2e1900 */
[----:B------:R-:W3:Y:S01]  /*0270*/  @!P0 LDG.E.EL R8, desc[UR4][R18.64] ;  /* 0x0000000412088981 */ /* 0x000ee2000c2e1900 */
[----:B0-----:R-:W-:Y:S01]  /*0280*/  HFMA2.MMA R14, -RZ, RZ, 1.625, 0 ;  /* 0x3e800000ff0e7435 */ /* 0x001fe200000001ff */
[----:B--2---:R-:W-:Y:S01]  /*0290*/  FADD R4, R4, 9.9999997473787516356e-06 ;  /* 0x3727c5ac04047421 */ /* 0x004fe20000000000 */
[----:B------:R-:W-:-:S03]  /*02a0*/  FADD R5, R5, 9.9999997473787516356e-06 ;  /* 0x3727c5ac05057421 */ /* 0x000fc60000000000 */
[----:B-1----:R-:W0:Y:S08]  /*02b0*/  MUFU.SQRT R12, R4 ;  /* 0x00000004000c7308 */ /* 0x002e300000002000 */
[----:B------:R1:W2:Y:S01]  /*02c0*/  MUFU.SQRT R13, R5 ;  /* 0x00000005000d7308 */ /* 0x0002a20000002000 */
[C---:B0-----:R-:W-:Y:S02]  /*02d0*/  FSETP.GT.AND P1, PT, R12.reuse, 8.50705917302346158658e+37, PT ;  /* 0x7e8000000c00780b */ /* 0x041fe40003f24000 */
[----:B------:R-:W-:Y:S01]  /*02e0*/  FSETP.GEU.AND P3, PT, R12, 1.175494350822287508e-38, PT ;  /* 0x008000000c00780b */ /* 0x000fe20003f6e000 */
[----:B-1----:R-:W0:Y:S01]  /*02f0*/  LDC.64 R4, c[0x0][0x238] ;  /* 0x00008e00ff047b82 */ /* 0x002e220000000a00 */
[----:B--2---:R-:W-:-:S02]  /*0300*/  FSETP.GT.AND P2, PT, R13, 8.50705917302346158658e+37, PT ;  /* 0x7e8000000d00780b */ /* 0x004fc40003f44000 */
[----:B------:R-:W-:-:S07]  /*0310*/  FSETP.GEU.AND P4, PT, R13, 1.175494350822287508e-38, PT ;  /* 0x008000000d00780b */ /* 0x000fce0003f8e000 */
[----:B------:R-:W-:-:S04]  /*0320*/  @P1 FMUL R12, R12, 0.25 ;  /* 0x3e8000000c0c1820 */ /* 0x000fc80000400000 */
[----:B------:R-:W-:Y:S01]  /*0330*/  @!P3 FMUL R12, R12, 16777216 ;  /* 0x4b8000000c0cb820 */ /* 0x000fe20000400000 */
[----:B------:R-:W-:-:S04]  /*0340*/  @P2 FMUL R13, R13, 0.25 ;  /* 0x3e8000000d0d2820 */ /* 0x000fc80000400000 */
[----:B------:R-:W-:Y:S01]  /*0350*/  @!P4 FMUL R13, R13, 16777216 ;  /* 0x4b8000000d0dc820 */ /* 0x000fe20000400000 */
[----:B------:R-:W1:Y:S01]  /*0360*/  MUFU.RCP R12, R12 ;  /* 0x0000000c000c7308 */ /* 0x000e620000001000 */
[----:B------:R-:W-:-:S07]  /*0370*/  FSEL R15, R14, 1, P1 ;  /* 0x3f8000000e0f7808 */ /* 0x000fce0000800000 */
[----:B------:R-:W2:Y:S01]  /*0380*/  MUFU.RCP R13, R13 ;  /* 0x0000000d000d7308 */ /* 0x000ea20000001000 */
[----:B------:R-:W-:Y:S01]  /*0390*/  FSEL R14, R14, 1, P2 ;  /* 0x3f8000000e0e7808 */ /* 0x000fe20001000000 */
[----:B------:R-:W-:-:S04]  /*03a0*/  @!P3 FMUL R15, R15, 16777216 ;  /* 0x4b8000000f0fb820 */ /* 0x000fc80000400000 */
[----:B------:R-:W-:Y:S01]  /*03b0*/  @!P4 FMUL R14, R14, 16777216 ;  /* 0x4b8000000e0ec820 */ /* 0x000fe20000400000 */
[----:B----4-:R-:W-:Y:S01]  /*03c0*/  FADD R2, -R7, R2 ;  /* 0x0000000207027221 */ /* 0x010fe20000000100 */
[----:B---3--:R-:W-:Y:S01]  /*03d0*/  FADD R3, -R6, R3 ;  /* 0x0000000306037221 */ /* 0x008fe20000000100 */
[----:B-1----:R-:W-:Y:S01]  /*03e0*/  FMUL R15, R12, R15 ;  /* 0x0000000f0c0f7220 */ /* 0x002fe20000400000 */
[----:B--2---:R-:W-:-:S03]  /*03f0*/  FMUL R14, R13, R14 ;  /* 0x0000000e0d0e7220 */ /* 0x004fc60000400000 */
[----:B------:R-:W-:Y:S01]  /*0400*/  FMUL R2, R2, R15 ;  /* 0x0000000f02027220 */ /* 0x000fe20000400000 */
[----:B------:R-:W-:-:S03]  /*0410*/  FMUL R3, R3, R14 ;  /* 0x0000000e03037220 */ /* 0x000fc60000400000 */
[----:B-----5:R-:W-:Y:S01]  /*0420*/  FFMA R2, R2, R10, R9 ;  /* 0x0000000a02027223 */ /* 0x020fe20000000009 */
[----:B------:R-:W-:-:S04]  /*0430*/  FFMA R3, R3, R11, R8 ;  /* 0x0000000b03037223 */ /* 0x000fc80000000008 */
[----:B------:R-:W-:Y:S02]  /*0440*/  FSETP.GEU.AND P1, PT, R2, RZ, PT ;  /* 0x000000ff0200720b */ /* 0x000fe40003f2e000 */
[C---:B------:R-:W-:Y:S01]  /*0450*/  FSETP.GEU.AND P2, PT, R3.reuse, RZ, PT ;  /* 0x000000ff0300720b */ /* 0x040fe20003f4e000 */
[----:B0-----:R-:W-:Y:S01]  /*0460*/  IMAD.WIDE R4, R0, 0x4, R4 ;  /* 0x0000000400047825 */ /* 0x001fe200078e0204 */
[----:B------:R-:W-:Y:S02]  /*0470*/  FSEL R2, R2, RZ, P1 ;  /* 0x000000ff02027208 */ /* 0x000fe40000800000 */
[----:B------:R-:W-:Y:S01]  /*0480*/  FSEL R3, R3, RZ, P2 ;  /* 0x000000ff03037208 */ /* 0x000fe20001000000 */
[----:B------:R-:W-:Y:S08]  /*0490*/  @P0 EXIT ;  /* 0x000000000000094d */ /* 0x000ff00003800000 */
[----:B------:R-:W-:Y:S01]  /*04a0*/  STG.E.64 desc[UR4][R4.64], R2 ;  /* 0x0000000204007986 */ /* 0x000fe2000c101b04 */
[----:B------:R-:W-:Y:S05]  /*04b0*/  EXIT ;  /* 0x000000000000794d */ /* 0x000fea0003800000 */
.L_x_0:
[----:B------:R-:W-:-:S00]  /*04c0*/  BRA `(.L_x_0) ;  /* 0xfffffffc00fc7947 */ /* 0x000fc0000383ffff */
[----:B------:R-:W-:-:S00]  /*04d0*/  NOP ;  /* 0x0000000000007918 */ /* 0x000fc00000000000 */
        /* <DEDUP_REMOVED lines=10> */
.L_x_1:


//--------------------- .nv.global.init           --------------------------
	.section	.nv.global.init,"aw",@progbits
.nv.global.init:
	.type		_$_str,@object
	.size		_$_str,(_$_str_$_2 - _$_str)
_$_str:
        /*0000*/ 	.byte	0x5f, 0x5f, 0x43, 0x55, 0x44, 0x41, 0x5f, 0x46, 0x54, 0x5a, 0x00
	.type		_$_str_$_2,@object
	.size		_$_str_$_2,(.L_1 - _$_str_$_2)
_$_str_$_2:
        /*000b*/ 	.byte	0x5f, 0x5f, 0x43, 0x55, 0x44, 0x41, 0x5f, 0x50, 0x52, 0x45, 0x43, 0x5f, 0x53, 0x51, 0x52, 0x54
        /*001b*/ 	.byte	0x00
.L_1:


//--------------------- .nv.constant0.triton_poi_fused__native_batch_norm_legit_no_training_relu_45 --------------------------
	.section	.nv.constant0.triton_poi_fused__native_batch_norm_legit_no_training_relu_45,"a",@progbits
	.sectionflags	@""
	.align	4
.nv.constant0.triton_poi_fused__native_batch_norm_legit_no_training_relu_45:
	.zero		580
